//
// Generated by NVIDIA NVVM Compiler
//
// Compiler Build ID: CL-36424714
// Cuda compilation tools, release 13.0, V13.0.88
// Based on NVVM 20.0.0
//

.version 9.0
.target sm_100
.address_size 64

	// .globl	_Z11parallelBFSiiPiS_S_S_S_
.extern .shared .align 16 .b8 queues[];

.visible .entry _Z11parallelBFSiiPiS_S_S_S_(
	.param .u32 _Z11parallelBFSiiPiS_S_S_S__param_0,
	.param .u32 _Z11parallelBFSiiPiS_S_S_S__param_1,
	.param .u64 .ptr .align 1 _Z11parallelBFSiiPiS_S_S_S__param_2,
	.param .u64 .ptr .align 1 _Z11parallelBFSiiPiS_S_S_S__param_3,
	.param .u64 .ptr .align 1 _Z11parallelBFSiiPiS_S_S_S__param_4,
	.param .u64 .ptr .align 1 _Z11parallelBFSiiPiS_S_S_S__param_5,
	.param .u64 .ptr .align 1 _Z11parallelBFSiiPiS_S_S_S__param_6
)
{
	.reg .pred 	%p<10>;
	.reg .b32 	%r<41>;
	.reg .b64 	%rd<27>;

	ld.param.u32 	%r20, [_Z11parallelBFSiiPiS_S_S_S__param_0];
	ld.param.u64 	%rd10, [_Z11parallelBFSiiPiS_S_S_S__param_2];
	ld.param.u64 	%rd11, [_Z11parallelBFSiiPiS_S_S_S__param_3];
	ld.param.u64 	%rd13, [_Z11parallelBFSiiPiS_S_S_S__param_4];
	ld.param.u64 	%rd12, [_Z11parallelBFSiiPiS_S_S_S__param_5];
	ld.param.u64 	%rd14, [_Z11parallelBFSiiPiS_S_S_S__param_6];
	cvta.to.global.u64 	%rd1, %rd14;
	cvta.to.global.u64 	%rd25, %rd13;
	mov.u32 	%r21, %tid.x;
	mov.u32 	%r22, %ctaid.x;
	mov.u32 	%r1, %ntid.x;
	mad.lo.s32 	%r2, %r22, %r1, %r21;
	setp.ne.s32 	%p1, %r2, 0;
	@%p1 bra 	$L__BB0_2;
	st.global.u32 	[%rd25], %r20;
	mul.wide.s32 	%rd15, %r20, 4;
	add.s64 	%rd16, %rd1, %rd15;
	mov.b32 	%r23, 1;
	st.global.u32 	[%rd16], %r23;
	mov.b32 	%r24, 0;
	st.shared.v2.u32 	[queues], {%r23, %r24};
$L__BB0_2:
	bar.sync 	0;
	ld.shared.u32 	%r32, [queues];
	setp.lt.s32 	%p2, %r32, 1;
	@%p2 bra 	$L__BB0_14;
	cvta.to.global.u64 	%rd26, %rd12;
	cvta.to.global.u64 	%rd4, %rd11;
	mov.u32 	%r35, queues;
	add.s32 	%r33, %r35, 4;
	cvta.to.global.u64 	%rd5, %rd10;
	mov.u32 	%r34, %r33;
	mov.u32 	%r36, %r35;
$L__BB0_4:
	mov.u64 	%rd6, %rd25;
	mov.u32 	%r6, %r34;
	mov.u32 	%r5, %r33;
	setp.ge.s32 	%p3, %r2, %r32;
	@%p3 bra 	$L__BB0_11;
	mov.u32 	%r37, %r2;
$L__BB0_6:
	mul.wide.s32 	%rd17, %r37, 4;
	add.s64 	%rd18, %rd6, %rd17;
	ld.global.u32 	%r27, [%rd18];
	mul.wide.s32 	%rd19, %r27, 4;
	add.s64 	%rd8, %rd4, %rd19;
	ld.global.u32 	%r39, [%rd8];
	ld.global.u32 	%r40, [%rd8+4];
	setp.ge.s32 	%p4, %r39, %r40;
	@%p4 bra 	$L__BB0_10;
$L__BB0_7:
	mul.wide.s32 	%rd20, %r39, 4;
	add.s64 	%rd21, %rd5, %rd20;
	ld.global.u32 	%r14, [%rd21];
	mul.wide.s32 	%rd22, %r14, 4;
	add.s64 	%rd9, %rd1, %rd22;
	ld.global.u32 	%r28, [%rd9];
	setp.ne.s32 	%p5, %r28, 0;
	@%p5 bra 	$L__BB0_9;
	mov.b32 	%r29, 1;
	st.global.u32 	[%rd9], %r29;
	atom.shared.add.u32 	%r30, [%r5], 1;
	mul.wide.s32 	%rd23, %r30, 4;
	add.s64 	%rd24, %rd26, %rd23;
	st.global.u32 	[%rd24], %r14;
	ld.global.u32 	%r40, [%rd8+4];
$L__BB0_9:
	add.s32 	%r39, %r39, 1;
	setp.lt.s32 	%p6, %r39, %r40;
	@%p6 bra 	$L__BB0_7;
$L__BB0_10:
	add.s32 	%r37, %r37, %r1;
	setp.lt.s32 	%p7, %r37, %r32;
	@%p7 bra 	$L__BB0_6;
$L__BB0_11:
	setp.ne.s32 	%p8, %r2, 0;
	bar.sync 	0;
	@%p8 bra 	$L__BB0_13;
	mov.b32 	%r31, 0;
	st.shared.u32 	[%r36], %r31;
$L__BB0_13:
	bar.sync 	0;
	ld.shared.u32 	%r32, [%r6];
	setp.gt.s32 	%p9, %r32, 0;
	mov.u32 	%r33, %r35;
	mov.u32 	%r34, %r36;
	mov.u32 	%r35, %r5;
	mov.u32 	%r36, %r6;
	mov.u64 	%rd25, %rd26;
	mov.u64 	%rd26, %rd6;
	@%p9 bra 	$L__BB0_4;
$L__BB0_14:
	ret;

}


// ===== COMPILED SASS (sm_100) =====

	.target	sm_100

	.elftype	@"ET_EXEC"


//--------------------- .note.nv.tkinfo           --------------------------
	.section	.note.nv.tkinfo,"",@"SHT_NOTE"
	.sectionflags	@"SHF_NOTE_NV_TKINFO"
	.tkinfo
        /*0018*/ 	.word	0x00000002
        /*0030*/ 	.string	""
        /*0030*/ 	.string	"ptxas"
        /*0030*/ 	.string	"Cuda compilation tools, release 13.0, V13.0.88"
        /*0030*/ 	.string	"Build cuda_13.0.r13.0/compiler.36424714_0"
        /*0030*/ 	.string	"-arch sm_100 -m 64 "



//--------------------- .note.nv.cuinfo           --------------------------
	.section	.note.nv.cuinfo,"",@"SHT_NOTE"
	.sectionflags	@"SHF_NOTE_NV_CUINFO"
        /*0018*/ 	.short	0x0002
        /*001a*/ 	.short	0x0064
        /*001c*/ 	.short	0x0082
	.zero		2


//--------------------- .nv.info                  --------------------------
	.section	.nv.info,"",@"SHT_CUDA_INFO"
	.align	4


	//----- nvinfo : EIATTR_REGCOUNT
	.align		4
        /*0000*/ 	.byte	0x04, 0x2f
        /*0002*/ 	.short	(.L_1 - .L_0)
	.align		4
.L_0:
        /*0004*/ 	.word	index@(_Z11parallelBFSiiPiS_S_S_S_)
        /*0008*/ 	.word	0x0000001e


	//----- nvinfo : EIATTR_FRAME_SIZE
	.align		4
.L_1:
        /*000c*/ 	.byte	0x04, 0x11
        /*000e*/ 	.short	(.L_3 - .L_2)
	.align		4
.L_2:
        /*0010*/ 	.word	index@(_Z11parallelBFSiiPiS_S_S_S_)
        /*0014*/ 	.word	0x00000000


	//----- nvinfo : EIATTR_MIN_STACK_SIZE
	.align		4
.L_3:
        /*0018*/ 	.byte	0x04, 0x12
        /*001a*/ 	.short	(.L_5 - .L_4)
	.align		4
.L_4:
        /*001c*/ 	.word	index@(_Z11parallelBFSiiPiS_S_S_S_)
        /*0020*/ 	.word	0x00000000
.L_5:


//--------------------- .nv.compat                --------------------------
	.section	.nv.compat,"",@"SHT_CUDA_COMPAT_INFO"
	.align	4
        /*0000*/ 	.byte	0x02, 0x09, 0x00, 0x00, 0x02, 0x02, 0x01, 0x00, 0x02, 0x05, 0x05, 0x00, 0x03, 0x07, 0x01, 0x01
        /*0010*/ 	.byte	0x02, 0x03, 0x00, 0x00, 0x02, 0x06, 0x01, 0x00, 0x04, 0x0b, 0x08, 0x00, 0x09, 0x00, 0x00, 0x00
        /*0020*/ 	.byte	0x00, 0x00, 0x00, 0x00


//--------------------- .nv.info._Z11parallelBFSiiPiS_S_S_S_ --------------------------
	.section	.nv.info._Z11parallelBFSiiPiS_S_S_S_,"",@"SHT_CUDA_INFO"
	.sectionflags	@""
	.align	4


	//----- nvinfo : EIATTR_CUDA_API_VERSION
	.align		4
        /*0000*/ 	.byte	0x04, 0x37
        /*0002*/ 	.short	(.L_7 - .L_6)
.L_6:
        /*0004*/ 	.word	0x00000082


	//----- nvinfo : EIATTR_KPARAM_INFO
	.align		4
.L_7:
        /*0008*/ 	.byte	0x04, 0x17
        /*000a*/ 	.short	(.L_9 - .L_8)
.L_8:
        /*000c*/ 	.word	0x00000000
        /*0010*/ 	.short	0x0006
        /*0012*/ 	.short	0x0028
        /*0014*/ 	.byte	0x00, 0xf5, 0x21, 0x00


	//----- nvinfo : EIATTR_KPARAM_INFO
	.align		4
.L_9:
        /*0018*/ 	.byte	0x04, 0x17
        /*001a*/ 	.short	(.L_11 - .L_10)
.L_10:
        /*001c*/ 	.word	0x00000000
        /*0020*/ 	.short	0x0005
        /*0022*/ 	.short	0x0020
        /*0024*/ 	.byte	0x00, 0xf5, 0x21, 0x00


	//----- nvinfo : EIATTR_KPARAM_INFO
	.align		4
.L_11:
        /*0028*/ 	.byte	0x04, 0x17
        /*002a*/ 	.short	(.L_13 - .L_12)
.L_12:
        /*002c*/ 	.word	0x00000000
        /*0030*/ 	.short	0x0004
        /*0032*/ 	.short	0x0018
        /*0034*/ 	.byte	0x00, 0xf5, 0x21, 0x00


	//----- nvinfo : EIATTR_KPARAM_INFO
	.align		4
.L_13:
        /*0038*/ 	.byte	0x04, 0x17
        /*003a*/ 	.short	(.L_15 - .L_14)
.L_14:
        /*003c*/ 	.word	0x00000000
        /*0040*/ 	.short	0x0003
        /*0042*/ 	.short	0x0010
        /*0044*/ 	.byte	0x00, 0xf5, 0x21, 0x00


	//----- nvinfo : EIATTR_KPARAM_INFO
	.align		4
.L_15:
        /*0048*/ 	.byte	0x04, 0x17
        /*004a*/ 	.short	(.L_17 - .L_16)
.L_16:
        /*004c*/ 	.word	0x00000000
        /*0050*/ 	.short	0x0002
        /*0052*/ 	.short	0x0008
        /*0054*/ 	.byte	0x00, 0xf5, 0x21, 0x00


	//----- nvinfo : EIATTR_KPARAM_INFO
	.align		4
.L_17:
        /*0058*/ 	.byte	0x04, 0x17
        /*005a*/ 	.short	(.L_19 - .L_18)
.L_18:
        /*005c*/ 	.word	0x00000000
        /*0060*/ 	.short	0x0001
        /*0062*/ 	.short	0x0004
        /*0064*/ 	.byte	0x00, 0xf0, 0x11, 0x00


	//----- nvinfo : EIATTR_KPARAM_INFO
	.align		4
.L_19:
        /*0068*/ 	.byte	0x04, 0x17
        /*006a*/ 	.short	(.L_21 - .L_20)
.L_20:
        /*006c*/ 	.word	0x00000000
        /*0070*/ 	.short	0x0000
        /*0072*/ 	.short	0x0000
        /*0074*/ 	.byte	0x00, 0xf0, 0x11, 0x00


	//----- nvinfo : EIATTR_SPARSE_MMA_MASK
	.align		4
.L_21:
        /*0078*/ 	.byte	0x03, 0x50
        /*007a*/ 	.short	0x0000


	//----- nvinfo : EIATTR_MAXREG_COUNT
	.align		4
        /*007c*/ 	.byte	0x03, 0x1b
        /*007e*/ 	.short	0x00ff


	//----- nvinfo : EIATTR_NUM_BARRIERS
	.align		4
        /*0080*/ 	.byte	0x02, 0x4c
        /*0082*/ 	.byte	0x01
	.zero		1


	//----- nvinfo : EIATTR_MERCURY_ISA_VERSION
	.align		4
        /*0084*/ 	.byte	0x03, 0x5f
        /*0086*/ 	.short	0x0101


	//----- nvinfo : EIATTR_INT_WARP_WIDE_INSTR_OFFSETS
	.align		4
        /*0088*/ 	.byte	0x04, 0x31
        /*008a*/ 	.short	(.L_23 - .L_22)


	//   ....[0]....
.L_22:
        /*008c*/ 	.word	0x00000430


	//   ....[1]....
        /*0090*/ 	.word	0x000004c0


	//----- nvinfo : EIATTR_VRC_CTA_INIT_COUNT
	.align		4
.L_23:
        /*0094*/ 	.byte	0x02, 0x4a
	.zero		1
	.zero		1


	//----- nvinfo : EIATTR_EXIT_INSTR_OFFSETS
	.align		4
        /*0098*/ 	.byte	0x04, 0x1c
        /*009a*/ 	.short	(.L_25 - .L_24)


	//   ....[0]....
.L_24:
        /*009c*/ 	.word	0x000001f0


	//   ....[1]....
        /*00a0*/ 	.word	0x00000670


	//----- nvinfo : EIATTR_CRS_STACK_SIZE
	.align		4
.L_25:
        /*00a4*/ 	.byte	0x04, 0x1e
        /*00a6*/ 	.short	(.L_27 - .L_26)
.L_26:
        /*00a8*/ 	.word	0x00000000


	//----- nvinfo : EIATTR_CBANK_PARAM_SIZE
	.align		4
.L_27:
        /*00ac*/ 	.byte	0x03, 0x19
        /*00ae*/ 	.short	0x0030


	//----- nvinfo : EIATTR_PARAM_CBANK
	.align		4
        /*00b0*/ 	.byte	0x04, 0x0a
        /*00b2*/ 	.short	(.L_29 - .L_28)
	.align		4
.L_28:
        /*00b4*/ 	.word	index@(.nv.constant0._Z11parallelBFSiiPiS_S_S_S_)
        /*00b8*/ 	.short	0x0380
        /*00ba*/ 	.short	0x0030


	//----- nvinfo : EIATTR_SW_WAR
	.align		4
.L_29:
        /*00bc*/ 	.byte	0x04, 0x36
        /*00be*/ 	.short	(.L_31 - .L_30)
.L_30:
        /*00c0*/ 	.word	0x00000008
.L_31:


//--------------------- .nv.callgraph             --------------------------
	.section	.nv.callgraph,"",@"SHT_CUDA_CALLGRAPH"
	.align	4
	.sectionentsize	8
	.align		4
        /*0000*/ 	.word	0x00000000
	.align		4
        /*0004*/ 	.word	0xffffffff
	.align		4
        /*0008*/ 	.word	0x00000000
	.align		4
        /*000c*/ 	.word	0xfffffffe
	.align		4
        /*0010*/ 	.word	0x00000000
	.align		4
        /*0014*/ 	.word	0xfffffffd
	.align		4
        /*0018*/ 	.word	0x00000000
	.align		4
        /*001c*/ 	.word	0xfffffffc


//--------------------- .text._Z11parallelBFSiiPiS_S_S_S_ --------------------------
	.section	.text._Z11parallelBFSiiPiS_S_S_S_,"ax",@progbits
	.align	128
        .global         _Z11parallelBFSiiPiS_S_S_S_
        .type           _Z11parallelBFSiiPiS_S_S_S_,@function
        .size           _Z11parallelBFSiiPiS_S_S_S_,(.L_x_12 - _Z11parallelBFSiiPiS_S_S_S_)
        .other          _Z11parallelBFSiiPiS_S_S_S_,@"STO_CUDA_ENTRY STV_DEFAULT"
_Z11parallelBFSiiPiS_S_S_S_:
.text._Z11parallelBFSiiPiS_S_S_S_:
[----:B------:R-:W-:Y:S01]  /*0000*/  LDC R1, c[0x0][0x37c] ;  /* 0x0000df00ff017b82 */ /* 0x000fe20000000800 */
[----:B------:R-:W0:Y:S07]  /*0010*/  S2R R3, SR_TID.X ;  /* 0x0000000000037919 */ /* 0x000e2e0000002100 */
[----:B------:R-:W0:Y:S01]  /*0020*/  S2UR UR4, SR_CTAID.X ;  /* 0x00000000000479c3 */ /* 0x000e220000002500 */
[----:B------:R-:W1:Y:S01]  /*0030*/  LDCU.64 UR6, c[0x0][0x398] ;  /* 0x00007300ff0677ac */ /* 0x000e620008000a00 */
[----:B------:R-:W-:Y:S01]  /*0040*/  BSSY.RECONVERGENT B0, `(.L_x_0) ;  /* 0x0000014000007945 */ /* 0x000fe20003800200 */
[----:B------:R-:W2:Y:S05]  /*0050*/  LDCU.64 UR10, c[0x0][0x358] ;  /* 0x00006b00ff0a77ac */ /* 0x000eaa0008000a00 */
[----:B------:R-:W0:Y:S01]  /*0060*/  LDC R0, c[0x0][0x360] ;  /* 0x0000d800ff007b82 */ /* 0x000e220000000800 */
[----:B-1----:R-:W-:-:S02]  /*0070*/  IMAD.U32 R2, RZ, RZ, UR6 ;  /* 0x00000006ff027e24 */ /* 0x002fc4000f8e00ff */
[----:B0-----:R-:W-:Y:S02]  /*0080*/  IMAD R14, R0, UR4, R3 ;  /* 0x00000004000e7c24 */ /* 0x001fe4000f8e0203 */
[----:B------:R-:W-:-:S03]  /*0090*/  IMAD.U32 R3, RZ, RZ, UR7 ;  /* 0x00000007ff037e24 */ /* 0x000fc6000f8e00ff */
[----:B------:R-:W-:-:S13]  /*00a0*/  ISETP.NE.AND P0, PT, R14, RZ, PT ;  /* 0x000000ff0e00720c */ /* 0x000fda0003f05270 */
[----:B--2---:R-:W-:Y:S05]  /*00b0*/  @P0 BRA `(.L_x_1) ;  /* 0x0000000000300947 */ /* 0x004fea0003800000 */
[----:B------:R-:W0:Y:S01]  /*00c0*/  S2UR UR5, SR_CgaCtaId ;  /* 0x00000000000579c3 */ /* 0x000e220000008800 */
[----:B------:R-:W-:Y:S01]  /*00d0*/  UMOV UR4, 0x400 ;  /* 0x0000040000047882 */ /* 0x000fe20000000000 */
[----:B------:R-:W-:Y:S02]  /*00e0*/  HFMA2 R10, -RZ, RZ, 0, 5.9604644775390625e-08 ;  /* 0x00000001ff0a7431 */ /* 0x000fe400000001ff */
[----:B------:R-:W-:Y:S01]  /*00f0*/  IMAD.MOV.U32 R11, RZ, RZ, RZ ;  /* 0x000000ffff0b7224 */ /* 0x000fe200078e00ff */
[----:B------:R-:W-:-:S03]  /*0100*/  MOV R9, 0x1 ;  /* 0x0000000100097802 */ /* 0x000fc60000000f00 */
[----:B------:R-:W1:Y:S08]  /*0110*/  LDC R7, c[0x0][0x380] ;  /* 0x0000e000ff077b82 */ /* 0x000e700000000800 */
[----:B------:R-:W2:Y:S01]  /*0120*/  LDC.64 R4, c[0x0][0x3a8] ;  /* 0x0000ea00ff047b82 */ /* 0x000ea20000000a00 */
[----:B0-----:R-:W-:Y:S01]  /*0130*/  ULEA UR4, UR5, UR4, 0x18 ;  /* 0x0000000405047291 */ /* 0x001fe2000f8ec0ff */
[----:B-1----:R0:W-:Y:S08]  /*0140*/  STG.E desc[UR10][R2.64], R7 ;  /* 0x0000000702007986 */ /* 0x0021f0000c10190a */
[----:B------:R0:W-:Y:S01]  /*0150*/  STS.64 [UR4], R10 ;  /* 0x0000000aff007988 */ /* 0x0001e20008000a04 */
[----:B--2---:R-:W-:-:S05]  /*0160*/  IMAD.WIDE R4, R7, 0x4, R4 ;  /* 0x0000000407047825 */ /* 0x004fca00078e0204 */
[----:B------:R0:W-:Y:S02]  /*0170*/  STG.E desc[UR10][R4.64], R9 ;  /* 0x0000000904007986 */ /* 0x0001e4000c10190a */
.L_x_1:
[----:B------:R-:W-:Y:S05]  /*0180*/  BSYNC.RECONVERGENT B0 ;  /* 0x0000000000007941 */ /* 0x000fea0003800200 */
.L_x_0:
[----:B------:R-:W1:Y:S08]  /*0190*/  S2UR UR5, SR_CgaCtaId ;  /* 0x00000000000579c3 */ /* 0x000e700000008800 */
[----:B------:R-:W-:Y:S06]  /*01a0*/  BAR.SYNC.DEFER_BLOCKING 0x0 ;  /* 0x0000000000007b1d */ /* 0x000fec0000010000 */
[----:B------:R-:W-:-:S02]  /*01b0*/  UMOV UR4, 0x400 ;  /* 0x0000040000047882 */ /* 0x000fc40000000000 */
[----:B-1----:R-:W-:-:S09]  /*01c0*/  ULEA UR4, UR5, UR4, 0x18 ;  /* 0x0000000405047291 */ /* 0x002fd2000f8ec0ff */
[----:B------:R-:W1:Y:S02]  /*01d0*/  LDS R16, [UR4] ;  /* 0x00000004ff107984 */ /* 0x000e640008000800 */
[----:B-1----:R-:W-:-:S13]  /*01e0*/  ISETP.GE.AND P0, PT, R16, 0x1, PT ;  /* 0x000000011000780c */ /* 0x002fda0003f06270 */
[----:B------:R-:W-:Y:S05]  /*01f0*/  @!P0 EXIT ;  /* 0x000000000000894d */ /* 0x000fea0003800000 */
[----:B0-----:R-:W0:Y:S01]  /*0200*/  LDC.64 R4, c[0x0][0x3a0] ;  /* 0x0000e800ff047b82 */ /* 0x001e220000000a00 */
[----:B------:R-:W-:Y:S02]  /*0210*/  UIADD3 UR5, UPT, UPT, UR4, 0x4, URZ ;  /* 0x0000000404057890 */ /* 0x000fe4000fffe0ff */
[----:B------:R-:W-:-:S05]  /*0220*/  UMOV UR7, UR4 ;  /* 0x0000000400077c82 */ /* 0x000fca0008000000 */
[----:B------:R-:W-:-:S05]  /*0230*/  UMOV UR6, UR5 ;  /* 0x0000000500067c82 */ /* 0x000fca0008000000 */
.L_x_10:
[----:B------:R-:W-:Y:S01]  /*0240*/  ISETP.GE.AND P0, PT, R14, R16, PT ;  /* 0x000000100e00720c */ /* 0x000fe20003f06270 */
[----:B------:R-:W-:Y:S01]  /*0250*/  UMOV UR8, UR5 ;  /* 0x0000000500087c82 */ /* 0x000fe20008000000 */
[----:B------:R-:W-:Y:S01]  /*0260*/  UMOV UR9, UR6 ;  /* 0x0000000600097c82 */ /* 0x000fe20008000000 */
[----:B------:R-:W-:Y:S01]  /*0270*/  BSSY.RECONVERGENT B0, `(.L_x_2) ;  /* 0x0000030000007945 */ /* 0x000fe20003800200 */
[----:B------:R-:W-:Y:S01]  /*0280*/  IMAD.MOV.U32 R6, RZ, RZ, R2 ;  /* 0x000000ffff067224 */ /* 0x000fe200078e0002 */
[----:B------:R-:W-:-:S08]  /*0290*/  MOV R7, R3 ;  /* 0x0000000300077202 */ /* 0x000fd00000000f00 */
[----:B-1----:R-:W-:Y:S05]  /*02a0*/  @P0 BRA `(.L_x_3) ;  /* 0x0000000000b00947 */ /* 0x002fea0003800000 */
[----:B------:R-:W-:-:S07]  /*02b0*/  IMAD.MOV.U32 R15, RZ, RZ, R14 ;  /* 0x000000ffff0f7224 */ /* 0x000fce00078e000e */
.L_x_9:
[----:B------:R-:W-:Y:S01]  /*02c0*/  IMAD.WIDE R10, R15, 0x4, R2 ;  /* 0x000000040f0a7825 */ /* 0x000fe200078e0202 */
[----:B-1----:R-:W1:Y:S05]  /*02d0*/  LDC.64 R8, c[0x0][0x390] ;  /* 0x0000e400ff087b82 */ /* 0x002e6a0000000a00 */
[----:B------:R-:W1:Y:S02]  /*02e0*/  LDG.E R11, desc[UR10][R10.64] ;  /* 0x0000000a0a0b7981 */ /* 0x000e64000c1e1900 */
[----:B-1----:R-:W-:-:S05]  /*02f0*/  IMAD.WIDE R8, R11, 0x4, R8 ;  /* 0x000000040b087825 */ /* 0x002fca00078e0208 */
[----:B------:R-:W2:Y:S04]  /*0300*/  LDG.E R17, desc[UR10][R8.64] ;  /* 0x0000000a08117981 */ /* 0x000ea8000c1e1900 */
[----:B------:R-:W2:Y:S01]  /*0310*/  LDG.E R18, desc[UR10][R8.64+0x4] ;  /* 0x0000040a08127981 */ /* 0x000ea2000c1e1900 */
[----:B------:R-:W-:Y:S01]  /*0320*/  IADD3 R15, PT, PT, R0, R15, RZ ;  /* 0x0000000f000f7210 */ /* 0x000fe20007ffe0ff */
[----:B------:R-:W-:Y:S03]  /*0330*/  BSSY.RECONVERGENT B1, `(.L_x_4) ;  /* 0x0000022000017945 */ /* 0x000fe60003800200 */
[----:B------:R-:W-:Y:S02]  /*0340*/  ISETP.GE.AND P0, PT, R15, R16, PT ;  /* 0x000000100f00720c */ /* 0x000fe40003f06270 */
[----:B--2---:R-:W-:-:S13]  /*0350*/  ISETP.GE.AND P1, PT, R17, R18, PT ;  /* 0x000000121100720c */ /* 0x004fda0003f26270 */
[----:B------:R-:W-:Y:S05]  /*0360*/  @P1 BRA `(.L_x_5) ;  /* 0x0000000000781947 */ /* 0x000fea0003800000 */
[----:B------:R-:W1:Y:S01]  /*0370*/  LDC.64 R10, c[0x0][0x3a8] ;  /* 0x0000ea00ff0a7b82 */ /* 0x000e620000000a00 */
[----:B------:R-:W-:-:S07]  /*0380*/  IMAD.MOV.U32 R24, RZ, RZ, R18 ;  /* 0x000000ffff187224 */ /* 0x000fce00078e0012 */
[----:B------:R-:W2:Y:S02]  /*0390*/  LDC.64 R12, c[0x0][0x388] ;  /* 0x0000e200ff0c7b82 */ /* 0x000ea40000000a00 */
.L_x_8:
[----:B-12---:R-:W-:-:S06]  /*03a0*/  IMAD.WIDE R20, R17, 0x4, R12 ;  /* 0x0000000411147825 */ /* 0x006fcc00078e020c */
[----:B------:R-:W1:Y:S02]  /*03b0*/  LDG.E R21, desc[UR10][R20.64] ;  /* 0x0000000a14157981 */ /* 0x000e64000c1e1900 */
[----:B-1----:R-:W-:-:S05]  /*03c0*/  IMAD.WIDE R18, R21, 0x4, R10 ;  /* 0x0000000415127825 */ /* 0x002fca00078e020a */
[----:B------:R-:W2:Y:S01]  /*03d0*/  LDG.E R22, desc[UR10][R18.64] ;  /* 0x0000000a12167981 */ /* 0x000ea2000c1e1900 */
[----:B------:R-:W-:Y:S01]  /*03e0*/  BSSY.RECONVERGENT B2, `(.L_x_6) ;  /* 0x0000014000027945 */ /* 0x000fe20003800200 */
[----:B------:R-:W-:Y:S02]  /*03f0*/  IADD3 R17, PT, PT, R17, 0x1, RZ ;  /* 0x0000000111117810 */ /* 0x000fe40007ffe0ff */
[----:B--2---:R-:W-:-:S13]  /*0400*/  ISETP.NE.AND P1, PT, R22, RZ, PT ;  /* 0x000000ff1600720c */ /* 0x004fda0003f25270 */
[----:B------:R-:W-:Y:S05]  /*0410*/  @P1 BRA `(.L_x_7) ;  /* 0x0000000000401947 */ /* 0x000fea0003800000 */
[----:B------:R-:W1:Y:S01]  /*0420*/  S2R R22, SR_LANEID ;  /* 0x0000000000167919 */ /* 0x000e620000000000 */
[----:B------:R-:W-:Y:S01]  /*0430*/  VOTEU.ANY UR12, UPT, PT ;  /* 0x00000000000c7886 */ /* 0x000fe200038e0100 */
[----:B------:R-:W-:Y:S01]  /*0440*/  HFMA2 R27, -RZ, RZ, 0, 5.9604644775390625e-08 ;  /* 0x00000001ff1b7431 */ /* 0x000fe200000001ff */
[----:B------:R-:W1:Y:S04]  /*0450*/  FLO.U32 R25, UR12 ;  /* 0x0000000c00197d00 */ /* 0x000e6800080e0000 */
[----:B------:R-:W-:Y:S04]  /*0460*/  STG.E desc[UR10][R18.64], R27 ;  /* 0x0000001b12007986 */ /* 0x000fe8000c10190a */
[----:B------:R-:W2:Y:S01]  /*0470*/  POPC R20, UR12 ;  /* 0x0000000c00147d09 */ /* 0x000ea20008000000 */
[----:B-1----:R-:W-:-:S02]  /*0480*/  ISETP.EQ.U32.AND P1, PT, R25, R22, PT ;  /* 0x000000161900720c */ /* 0x002fc40003f22070 */
[----:B------:R-:W1:Y:S11]  /*0490*/  S2R R22, SR_LTMASK ;  /* 0x0000000000167919 */ /* 0x000e760000003900 */
[----:B--2---:R-:W2:Y:S01]  /*04a0*/  @P1 ATOMS.ADD R20, [UR5], R20 ;  /* 0x00000014ff14198c */ /* 0x004ea20008000005 */
[----:B-1----:R-:W-:-:S03]  /*04b0*/  LOP3.LUT R26, R22, UR12, RZ, 0xc0, !PT ;  /* 0x0000000c161a7c12 */ /* 0x002fc6000f8ec0ff */
[----:B--2---:R-:W1:Y:S03]  /*04c0*/  SHFL.IDX PT, R23, R20, R25, 0x1f ;  /* 0x00001f1914177589 */ /* 0x004e6600000e0000 */
[----:B------:R-:W1:Y:S02]  /*04d0*/  POPC R26, R26 ;  /* 0x0000001a001a7309 */ /* 0x000e640000000000 */
[----:B-1----:R-:W-:-:S04]  /*04e0*/  IMAD.IADD R23, R23, 0x1, R26 ;  /* 0x0000000117177824 */ /* 0x002fc800078e021a */
[----:B0-----:R-:W-:-:S05]  /*04f0*/  IMAD.WIDE R22, R23, 0x4, R4 ;  /* 0x0000000417167825 */ /* 0x001fca00078e0204 */
[----:B------:R1:W-:Y:S04]  /*0500*/  STG.E desc[UR10][R22.64], R21 ;  /* 0x0000001516007986 */ /* 0x0003e8000c10190a */
[----:B------:R1:W5:Y:S02]  /*0510*/  LDG.E R24, desc[UR10][R8.64+0x4] ;  /* 0x0000040a08187981 */ /* 0x000364000c1e1900 */
.L_x_7:
[----:B------:R-:W-:Y:S05]  /*0520*/  BSYNC.RECONVERGENT B2 ;  /* 0x0000000000027941 */ /* 0x000fea0003800200 */
.L_x_6:
[----:B-----5:R-:W-:-:S13]  /*0530*/  ISETP.GE.AND P1, PT, R17, R24, PT ;  /* 0x000000181100720c */ /* 0x020fda0003f26270 */
[----:B------:R-:W-:Y:S05]  /*0540*/  @!P1 BRA `(.L_x_8) ;  /* 0xfffffffc00949947 */ /* 0x000fea000383ffff */
.L_x_5:
[----:B------:R-:W-:Y:S05]  /*0550*/  BSYNC.RECONVERGENT B1 ;  /* 0x0000000000017941 */ /* 0x000fea0003800200 */
.L_x_4:
[----:B------:R-:W-:Y:S05]  /*0560*/  @!P0 BRA `(.L_x_9) ;  /* 0xfffffffc00548947 */ /* 0x000fea000383ffff */
.L_x_3:
[----:B------:R-:W-:Y:S05]  /*0570*/  BSYNC.RECONVERGENT B0 ;  /* 0x0000000000007941 */ /* 0x000fea0003800200 */
.L_x_2:
[----:B------:R-:W-:Y:S01]  /*0580*/  BAR.SYNC.DEFER_BLOCKING 0x0 ;  /* 0x0000000000007b1d */ /* 0x000fe20000010000 */
[----:B------:R-:W-:Y:S01]  /*0590*/  ISETP.NE.AND P0, PT, R14, RZ, PT ;  /* 0x000000ff0e00720c */ /* 0x000fe20003f05270 */
[----:B0-----:R-:W-:Y:S01]  /*05a0*/  IMAD.MOV.U32 R2, RZ, RZ, R4 ;  /* 0x000000ffff027224 */ /* 0x001fe200078e0004 */
[----:B------:R-:W-:Y:S01]  /*05b0*/  MOV R3, R5 ;  /* 0x0000000500037202 */ /* 0x000fe20000000f00 */
[----:B------:R-:W-:Y:S01]  /*05c0*/  IMAD.MOV.U32 R4, RZ, RZ, R6 ;  /* 0x000000ffff047224 */ /* 0x000fe200078e0006 */
[----:B------:R-:W-:Y:S01]  /*05d0*/  MOV R5, R7 ;  /* 0x0000000700057202 */ /* 0x000fe20000000f00 */
[----:B------:R-:W-:Y:S01]  /*05e0*/  UMOV UR5, UR4 ;  /* 0x0000000400057c82 */ /* 0x000fe20008000000 */
[----:B------:R-:W-:-:S07]  /*05f0*/  UMOV UR4, UR8 ;  /* 0x0000000800047c82 */ /* 0x000fce0008000000 */
[----:B------:R-:W-:Y:S01]  /*0600*/  @!P0 STS [UR7], RZ ;  /* 0x000000ffff008988 */ /* 0x000fe20008000807 */
[----:B------:R-:W-:Y:S06]  /*0610*/  BAR.SYNC.DEFER_BLOCKING 0x0 ;  /* 0x0000000000007b1d */ /* 0x000fec0000010000 */
[----:B------:R-:W0:Y:S01]  /*0620*/  LDS R16, [UR6] ;  /* 0x00000006ff107984 */ /* 0x000e220008000800 */
[----:B------:R-:W-:Y:S01]  /*0630*/  UMOV UR6, UR7 ;  /* 0x0000000700067c82 */ /* 0x000fe20008000000 */
[----:B------:R-:W-:Y:S01]  /*0640*/  UMOV UR7, UR9 ;  /* 0x0000000900077c82 */ /* 0x000fe20008000000 */
[----:B0-----:R-:W-:-:S13]  /*0650*/  ISETP.GT.AND P0, PT, R16, RZ, PT ;  /* 0x000000ff1000720c */ /* 0x001fda0003f04270 */
[----:B------:R-:W-:Y:S05]  /*0660*/  @P0 BRA `(.L_x_10) ;  /* 0xfffffff800f40947 */ /* 0x000fea000383ffff */
[----:B------:R-:W-:Y:S05]  /*0670*/  EXIT ;  /* 0x000000000000794d */ /* 0x000fea0003800000 */
.L_x_11:
[----:B------:R-:W-:-:S00]  /*0680*/  BRA `(.L_x_11) ;  /* 0xfffffffc00fc7947 */ /* 0x000fc0000383ffff */
[----:B------:R-:W-:-:S00]  /*0690*/  NOP ;  /* 0x0000000000007918 */ /* 0x000fc00000000000 */
        /* <DEDUP_REMOVED lines=14> */
.L_x_12:


//--------------------- .nv.shared._Z11parallelBFSiiPiS_S_S_S_ --------------------------
	.section	.nv.shared._Z11parallelBFSiiPiS_S_S_S_,"aw",@nobits
	.sectionflags	@""
	.align	16
	.zero		1024


//--------------------- .nv.shared.reserved.0     --------------------------
	.section	.nv.shared.reserved.0,"aw",@nobits
	.weak		__nv_reservedSMEM_offset_0_alias
	.size		__nv_reservedSMEM_offset_0_alias, 0, 64
	.other		__nv_reservedSMEM_offset_0_alias,@"STO_CUDA_RESERVED_SHARED STV_DEFAULT"
__nv_reservedSMEM_offset_0_alias:
	.zero		0
	.zero		64


//--------------------- .nv.constant0._Z11parallelBFSiiPiS_S_S_S_ --------------------------
	.section	.nv.constant0._Z11parallelBFSiiPiS_S_S_S_,"a",@progbits
	.sectionflags	@""
	.align	4
.nv.constant0._Z11parallelBFSiiPiS_S_S_S_:
	.zero		944


//--------------------- SYMBOLS --------------------------

	.type		.nv.reservedSmem.offset0,@object
	.size		.nv.reservedSmem.offset0,0x4
	.type		.nv.reservedSmem.cap,@object
	.size		.nv.reservedSmem.cap,0x4
